	.headerflags	@"EF_CUDA_TEXMODE_UNIFIED EF_CUDA_64BIT_ADDRESS EF_CUDA_SM89 EF_CUDA_VIRTUAL_SM(EF_CUDA_SM89)"
	.elftype	@"ET_EXEC"


//--------------------- .nv.info                  --------------------------
	.section	.nv.info,"",@"SHT_CUDA_INFO"
	.align	4


	//----- nvinfo : EIATTR_REGCOUNT
	.align		4
        /*0000*/ 	.byte	0x04, 0x2f
        /*0002*/ 	.short	(.L_1 - .L_0)
	.align		4
.L_0:
        /*0004*/ 	.word	index@(triton__0d1d2d3de)
        /*0008*/ 	.word	0x0000000e


	//----- nvinfo : EIATTR_MAX_STACK_SIZE
	.align		4
.L_1:
        /*000c*/ 	.byte	0x04, 0x23
        /*000e*/ 	.short	(.L_3 - .L_2)
	.align		4
.L_2:
        /*0010*/ 	.word	index@(triton__0d1d2d3de)
        /*0014*/ 	.word	0x00000000


	//----- nvinfo : EIATTR_MIN_STACK_SIZE
	.align		4
.L_3:
        /*0018*/ 	.byte	0x04, 0x12
        /*001a*/ 	.short	(.L_5 - .L_4)
	.align		4
.L_4:
        /*001c*/ 	.word	index@(triton__0d1d2d3de)
        /*0020*/ 	.word	0x00000000


	//----- nvinfo : EIATTR_FRAME_SIZE
	.align		4
.L_5:
        /*0024*/ 	.byte	0x04, 0x11
        /*0026*/ 	.short	(.L_7 - .L_6)
	.align		4
.L_6:
        /*0028*/ 	.word	index@(triton__0d1d2d3de)
        /*002c*/ 	.word	0x00000000
.L_7:


//--------------------- .nv.info.triton__0d1d2d3de --------------------------
	.section	.nv.info.triton__0d1d2d3de,"",@"SHT_CUDA_INFO"
	.align	4


	//----- nvinfo : EIATTR_CUDA_API_VERSION
	.align		4
        /*0000*/ 	.byte	0x04, 0x37
        /*0002*/ 	.short	(.L_9 - .L_8)
.L_8:
        /*0004*/ 	.word	0x0000007b


	//----- nvinfo : EIATTR_PARAM_CBANK
	.align		4
.L_9:
        /*0008*/ 	.byte	0x04, 0x0a
        /*000a*/ 	.short	(.L_11 - .L_10)
	.align		4
.L_10:
        /*000c*/ 	.word	index@(.nv.constant0.triton__0d1d2d3de)
        /*0010*/ 	.short	0x0160
        /*0012*/ 	.short	0x001c


	//----- nvinfo : EIATTR_CBANK_PARAM_SIZE
	.align		4
.L_11:
        /*0014*/ 	.byte	0x03, 0x19
        /*0016*/ 	.short	0x001c


	//----- nvinfo : EIATTR_KPARAM_INFO
	.align		4
        /*0018*/ 	.byte	0x04, 0x17
        /*001a*/ 	.short	(.L_13 - .L_12)
.L_12:
        /*001c*/ 	.word	0x00000000
        /*0020*/ 	.short	0x0003
        /*0022*/ 	.short	0x0018
        /*0024*/ 	.byte	0x00, 0xf0, 0x11, 0x00


	//----- nvinfo : EIATTR_KPARAM_INFO
	.align		4
.L_13:
        /*0028*/ 	.byte	0x04, 0x17
        /*002a*/ 	.short	(.L_15 - .L_14)
.L_14:
        /*002c*/ 	.word	0x00000000
        /*0030*/ 	.short	0x0002
        /*0032*/ 	.short	0x0010
        /*0034*/ 	.byte	0x00, 0xf0, 0x21, 0x00


	//----- nvinfo : EIATTR_KPARAM_INFO
	.align		4
.L_15:
        /*0038*/ 	.byte	0x04, 0x17
        /*003a*/ 	.short	(.L_17 - .L_16)
.L_16:
        /*003c*/ 	.word	0x00000000
        /*0040*/ 	.short	0x0001
        /*0042*/ 	.short	0x0008
        /*0044*/ 	.byte	0x00, 0xf0, 0x21, 0x00


	//----- nvinfo : EIATTR_KPARAM_INFO
	.align		4
.L_17:
        /*0048*/ 	.byte	0x04, 0x17
        /*004a*/ 	.short	(.L_19 - .L_18)
.L_18:
        /*004c*/ 	.word	0x00000000
        /*0050*/ 	.short	0x0000
        /*0052*/ 	.short	0x0000
        /*0054*/ 	.byte	0x00, 0xf0, 0x21, 0x00


	//----- nvinfo : EIATTR_MAXREG_COUNT
	.align		4
.L_19:
        /*0058*/ 	.byte	0x03, 0x1b
        /*005a*/ 	.short	0x00ff


	//----- nvinfo : EIATTR_EXIT_INSTR_OFFSETS
	.align		4
        /*005c*/ 	.byte	0x04, 0x1c
        /*005e*/ 	.short	(.L_21 - .L_20)


	//   ....[0]....
.L_20:
        /*0060*/ 	.word	0x00000200


	//   ....[1]....
        /*0064*/ 	.word	0x00000220


	//----- nvinfo : EIATTR_MAX_THREADS
	.align		4
.L_21:
        /*0068*/ 	.byte	0x04, 0x05
        /*006a*/ 	.short	(.L_23 - .L_22)
.L_22:
        /*006c*/ 	.word	0x00000100
        /*0070*/ 	.word	0x00000001
        /*0074*/ 	.word	0x00000001
.L_23:


//--------------------- .nv.rel.action            --------------------------
	.section	.nv.rel.action,"",@"SHT_CUDA_RELOCINFO"
	.align	8
	.sectionentsize	8
        /*0000*/ 	.byte	0x73, 0x00, 0x00, 0x00, 0x00, 0x00, 0x00, 0x00, 0x00, 0x00, 0x00, 0x11, 0x25, 0x00, 0x05, 0x36


//--------------------- .nv.constant0.triton__0d1d2d3de --------------------------
	.section	.nv.constant0.triton__0d1d2d3de,"a",@progbits
	.align	4
.nv.constant0.triton__0d1d2d3de:
	.zero		380


//--------------------- .text.triton__0d1d2d3de   --------------------------
	.section	.text.triton__0d1d2d3de,"ax",@progbits
	.sectioninfo	@"SHI_REGISTERS=14"
	.align	128
        .global         triton__0d1d2d3de
        .type           triton__0d1d2d3de,@function
        .size           triton__0d1d2d3de,(.L_x_1 - triton__0d1d2d3de)
        .other          triton__0d1d2d3de,@"STO_CUDA_ENTRY STV_DEFAULT"
triton__0d1d2d3de:
.text.triton__0d1d2d3de:
[----:B------:R-:W-:-:S02]  /*0000*/  MOV R1, c[0x0][0x28] ;  /* 0x00000a0000017a02 */ /* 0x000fc40000000f00 */
[----:B------:R-:W0:Y:S01]  /*0010*/  S2R R0, SR_TID.X ;  /* 0x0000000000007919 */ /* 0x000e220000002100 */
[----:B------:R-:W-:Y:S01]  /*0020*/  MOV R7, 0x2 ;  /* 0x0000000200077802 */ /* 0x000fe20000000f00 */
[----:B------:R-:W-:Y:S01]  /*0030*/  CS2R R8, SRZ ;  /* 0x0000000000087805 */ /* 0x000fe2000001ff00 */
[----:B------:R-:W-:Y:S01]  /*0040*/  ULDC.64 UR4, c[0x0][0x118] ;  /* 0x0000460000047ab9 */ /* 0x000fe20000000a00 */
[----:B------:R-:W1:Y:S01]  /*0050*/  S2R R3, SR_CTAID.X ;  /* 0x0000000000037919 */ /* 0x000e620000002500 */
[----:B------:R-:W-:Y:S02]  /*0060*/  MOV R10, RZ ;  /* 0x000000ff000a7202 */ /* 0x000fe40000000f00 */
[----:B0-----:R-:W-:-:S04]  /*0070*/  SHF.L.U32 R0, R0, 0x1, RZ ;  /* 0x0000000100007819 */ /* 0x001fc800000006ff */
[----:B------:R-:W-:-:S04]  /*0080*/  LOP3.LUT R0, R0, 0x1fe, RZ, 0xc0, !PT ;  /* 0x000001fe00007812 */ /* 0x000fc800078ec0ff */
[----:B-1----:R-:W-:-:S04]  /*0090*/  LEA R0, R3, R0, 0x9 ;  /* 0x0000000003007211 */ /* 0x002fc800078e48ff */
[C---:B------:R-:W-:Y:S01]  /*00a0*/  ISETP.GE.AND P0, PT, R0.reuse, c[0x0][0x178], PT ;  /* 0x00005e0000007a0c */ /* 0x040fe20003f06270 */
[----:B------:R-:W-:-:S05]  /*00b0*/  IMAD.HI R2, R0, 0x66666667, RZ ;  /* 0x6666666700027827 */ /* 0x000fca00078e02ff */
[----:B------:R-:W-:-:S04]  /*00c0*/  SHF.R.U32.HI R3, RZ, 0x1f, R2 ;  /* 0x0000001fff037819 */ /* 0x000fc80000011602 */
[----:B------:R-:W-:-:S05]  /*00d0*/  LEA.HI.SX32 R3, R2, R3, 0x17 ;  /* 0x0000000302037211 */ /* 0x000fca00078fbaff */
[----:B------:R-:W-:Y:S02]  /*00e0*/  IMAD R4, R3, -0x500, R0 ;  /* 0xfffffb0003047824 */ /* 0x000fe400078e0200 */
[----:B------:R-:W-:-:S04]  /*00f0*/  IMAD.WIDE R2, R0, R7, c[0x0][0x160] ;  /* 0x0000580000027625 */ /* 0x000fc800078e0207 */
[-C--:B------:R-:W-:Y:S01]  /*0100*/  IMAD.WIDE R4, R4, R7.reuse, c[0x0][0x168] ;  /* 0x00005a0004047625 */ /* 0x080fe200078e0207 */
[----:B------:R-:W2:Y:S03]  /*0110*/  @!P0 LDG.E R8, [R2.64] ;  /* 0x0000000402088981 */ /* 0x000ea6000c1e1900 */
[----:B------:R-:W-:Y:S01]  /*0120*/  IMAD.WIDE R6, R0, R7, c[0x0][0x170] ;  /* 0x00005c0000067625 */ /* 0x000fe200078e0207 */
[----:B------:R-:W3:Y:S04]  /*0130*/  @!P0 LDG.E.EL R9, [R4.64] ;  /* 0x0000000404098981 */ /* 0x000ee8000c2e1900 */
[----:B------:R-:W4:Y:S01]  /*0140*/  @!P0 LDG.E R10, [R6.64] ;  /* 0x00000004060a8981 */ /* 0x000f22000c1e1900 */
[----:B--2---:R-:W-:-:S02]  /*0150*/  HADD2.F32 R0, -RZ, R8.H0_H0 ;  /* 0x20000008ff007230 */ /* 0x004fc40000004100 */
[----:B------:R-:W-:Y:S02]  /*0160*/  HADD2.F32 R8, -RZ, R8.H1_H1 ;  /* 0x30000008ff087230 */ /* 0x000fe40000004100 */
[--C-:B---3--:R-:W-:Y:S02]  /*0170*/  HADD2.F32 R11, -RZ, R9.reuse.H0_H0 ;  /* 0x20000009ff0b7230 */ /* 0x108fe40000004100 */
[----:B------:R-:W-:-:S03]  /*0180*/  HADD2.F32 R9, -RZ, R9.H1_H1 ;  /* 0x30000009ff097230 */ /* 0x000fc60000004100 */
[----:B------:R-:W-:Y:S01]  /*0190*/  FADD R11, R0, R11 ;  /* 0x0000000b000b7221 */ /* 0x000fe20000000000 */
[--C-:B----4-:R-:W-:Y:S01]  /*01a0*/  HADD2.F32 R0, -RZ, R10.reuse.H0_H0 ;  /* 0x2000000aff007230 */ /* 0x110fe20000004100 */
[----:B------:R-:W-:Y:S01]  /*01b0*/  FADD R9, R8, R9 ;  /* 0x0000000908097221 */ /* 0x000fe20000000000 */
[----:B------:R-:W-:-:S03]  /*01c0*/  HADD2.F32 R10, -RZ, R10.H1_H1 ;  /* 0x3000000aff0a7230 */ /* 0x000fc60000004100 */
[----:B------:R-:W-:Y:S02]  /*01d0*/  FADD R0, R0, R11 ;  /* 0x0000000b00007221 */ /* 0x000fe40000000000 */
[----:B------:R-:W-:-:S05]  /*01e0*/  FADD R9, R10, R9 ;  /* 0x000000090a097221 */ /* 0x000fca0000000000 */
[----:B------:R-:W-:Y:S01]  /*01f0*/  F2FP.F16.F32.PACK_AB R9, R9, R0 ;  /* 0x000000000909723e */ /* 0x000fe200000000ff */
[----:B------:R-:W-:Y:S06]  /*0200*/  @P0 EXIT ;  /* 0x000000000000094d */ /* 0x000fec0003800000 */
[----:B------:R-:W-:Y:S01]  /*0210*/  STG.E [R2.64], R9 ;  /* 0x0000000902007986 */ /* 0x000fe2000c101904 */
[----:B------:R-:W-:Y:S05]  /*0220*/  EXIT ;  /* 0x000000000000794d */ /* 0x000fea0003800000 */
.L_x_0:
[----:B------:R-:W-:-:S00]  /*0230*/  BRA `(.L_x_0) ;  /* 0xfffffff000007947 */ /* 0x000fc0000383ffff */
[----:B------:R-:W-:-:S00]  /*0240*/  NOP ;  /* 0x0000000000007918 */ /* 0x000fc00000000000 */
        /* <DEDUP_REMOVED lines=11> */
.L_x_1:
